//
// Generated by NVIDIA NVVM Compiler
//
// Compiler Build ID: CL-36424714
// Cuda compilation tools, release 13.0, V13.0.88
// Based on NVVM 20.0.0
//

.version 9.0
.target sm_100
.address_size 64

	// .globl	_Z9rmsKernelPfS_
.extern .shared .align 16 .b8 cache[];

.visible .entry _Z9rmsKernelPfS_(
	.param .u64 .ptr .align 1 _Z9rmsKernelPfS__param_0,
	.param .u64 .ptr .align 1 _Z9rmsKernelPfS__param_1
)
{
	.reg .pred 	%p<7>;
	.reg .b32 	%r<19>;
	.reg .b32 	%f<10>;
	.reg .b64 	%rd<7>;

	ld.param.u64 	%rd2, [_Z9rmsKernelPfS__param_0];
	ld.param.u64 	%rd3, [_Z9rmsKernelPfS__param_1];
	cvta.to.global.u64 	%rd1, %rd3;
	mov.u32 	%r1, %tid.x;
	mov.u32 	%r10, %ctaid.x;
	mov.u32 	%r17, %ntid.x;
	mad.lo.s32 	%r3, %r10, %r17, %r1;
	setp.gt.s32 	%p1, %r3, 999998;
	shl.b32 	%r11, %r1, 2;
	mov.u32 	%r12, cache;
	add.s32 	%r4, %r12, %r11;
	@%p1 bra 	$L__BB0_2;
	cvta.to.global.u64 	%rd4, %rd2;
	mul.wide.s32 	%rd5, %r3, 4;
	add.s64 	%rd6, %rd4, %rd5;
	ld.global.f32 	%f2, [%rd6];
	mul.f32 	%f3, %f2, %f2;
	div.rn.f32 	%f4, %f3, 0f497423F0;
	st.shared.f32 	[%r4], %f4;
	bra.uni 	$L__BB0_3;
$L__BB0_2:
	mov.b32 	%r13, 0;
	st.shared.u32 	[%r4], %r13;
$L__BB0_3:
	bar.sync 	0;
	setp.lt.u32 	%p2, %r17, 2;
	@%p2 bra 	$L__BB0_7;
$L__BB0_4:
	shr.u32 	%r6, %r17, 1;
	setp.ge.u32 	%p3, %r1, %r6;
	@%p3 bra 	$L__BB0_6;
	shl.b32 	%r14, %r6, 2;
	add.s32 	%r15, %r4, %r14;
	ld.shared.f32 	%f5, [%r15];
	ld.shared.f32 	%f6, [%r4];
	add.f32 	%f7, %f5, %f6;
	st.shared.f32 	[%r4], %f7;
$L__BB0_6:
	bar.sync 	0;
	setp.gt.u32 	%p4, %r17, 3;
	mov.u32 	%r17, %r6;
	@%p4 bra 	$L__BB0_4;
$L__BB0_7:
	setp.ne.s32 	%p5, %r1, 0;
	@%p5 bra 	$L__BB0_10;
	ld.shared.f32 	%f1, [cache];
	ld.global.u32 	%r18, [%rd1];
$L__BB0_9:
	mov.b32 	%f8, %r18;
	add.f32 	%f9, %f1, %f8;
	mov.b32 	%r16, %f9;
	atom.relaxed.global.cas.b32 	%r9, [%rd1], %r18, %r16;
	setp.ne.s32 	%p6, %r18, %r9;
	mov.u32 	%r18, %r9;
	@%p6 bra 	$L__BB0_9;
$L__BB0_10:
	ret;

}
	// .globl	_Z16rmsNormalisationPfS_S_fff
.visible .entry _Z16rmsNormalisationPfS_S_fff(
	.param .u64 .ptr .align 1 _Z16rmsNormalisationPfS_S_fff_param_0,
	.param .u64 .ptr .align 1 _Z16rmsNormalisationPfS_S_fff_param_1,
	.param .u64 .ptr .align 1 _Z16rmsNormalisationPfS_S_fff_param_2,
	.param .f32 _Z16rmsNormalisationPfS_S_fff_param_3,
	.param .f32 _Z16rmsNormalisationPfS_S_fff_param_4,
	.param .f32 _Z16rmsNormalisationPfS_S_fff_param_5
)
{
	.reg .pred 	%p<2>;
	.reg .b32 	%r<5>;
	.reg .b32 	%f<10>;
	.reg .b64 	%rd<10>;

	ld.param.u64 	%rd1, [_Z16rmsNormalisationPfS_S_fff_param_0];
	ld.param.u64 	%rd2, [_Z16rmsNormalisationPfS_S_fff_param_1];
	ld.param.u64 	%rd3, [_Z16rmsNormalisationPfS_S_fff_param_2];
	ld.param.f32 	%f1, [_Z16rmsNormalisationPfS_S_fff_param_3];
	ld.param.f32 	%f2, [_Z16rmsNormalisationPfS_S_fff_param_4];
	ld.param.f32 	%f3, [_Z16rmsNormalisationPfS_S_fff_param_5];
	mov.u32 	%r2, %tid.x;
	mov.u32 	%r3, %ctaid.x;
	mov.u32 	%r4, %ntid.x;
	mad.lo.s32 	%r1, %r3, %r4, %r2;
	setp.gt.s32 	%p1, %r1, 999998;
	@%p1 bra 	$L__BB1_2;
	cvta.to.global.u64 	%rd4, %rd2;
	cvta.to.global.u64 	%rd5, %rd1;
	cvta.to.global.u64 	%rd6, %rd3;
	ld.global.f32 	%f4, [%rd4];
	add.f32 	%f5, %f3, %f4;
	rsqrt.approx.f32 	%f6, %f5;
	mul.f32 	%f7, %f1, %f6;
	mul.wide.s32 	%rd7, %r1, 4;
	add.s64 	%rd8, %rd5, %rd7;
	ld.global.f32 	%f8, [%rd8];
	fma.rn.f32 	%f9, %f7, %f8, %f2;
	add.s64 	%rd9, %rd6, %rd7;
	st.global.f32 	[%rd9], %f9;
$L__BB1_2:
	ret;

}


// ===== COMPILED SASS (sm_100) =====

	.target	sm_100

	.elftype	@"ET_EXEC"


//--------------------- .note.nv.tkinfo           --------------------------
	.section	.note.nv.tkinfo,"",@"SHT_NOTE"
	.sectionflags	@"SHF_NOTE_NV_TKINFO"
	.tkinfo
        /*0018*/ 	.word	0x00000002
        /*0030*/ 	.string	""
        /*0030*/ 	.string	"ptxas"
        /*0030*/ 	.string	"Cuda compilation tools, release 13.0, V13.0.88"
        /*0030*/ 	.string	"Build cuda_13.0.r13.0/compiler.36424714_0"
        /*0030*/ 	.string	"-arch sm_100 -m 64 "



//--------------------- .note.nv.cuinfo           --------------------------
	.section	.note.nv.cuinfo,"",@"SHT_NOTE"
	.sectionflags	@"SHF_NOTE_NV_CUINFO"
        /*0018*/ 	.short	0x0002
        /*001a*/ 	.short	0x0064
        /*001c*/ 	.short	0x0082
	.zero		2


//--------------------- .nv.info                  --------------------------
	.section	.nv.info,"",@"SHT_CUDA_INFO"
	.align	4


	//----- nvinfo : EIATTR_REGCOUNT
	.align		4
        /*0000*/ 	.byte	0x04, 0x2f
        /*0002*/ 	.short	(.L_1 - .L_0)
	.align		4
.L_0:
        /*0004*/ 	.word	index@(_Z9rmsKernelPfS_)
        /*0008*/ 	.word	0x0000000f


	//----- nvinfo : EIATTR_FRAME_SIZE
	.align		4
.L_1:
        /*000c*/ 	.byte	0x04, 0x11
        /*000e*/ 	.short	(.L_3 - .L_2)
	.align		4
.L_2:
        /*0010*/ 	.word	index@($__internal_0_$__cuda_sm3x_div_rn_noftz_f32_slowpath)
        /*0014*/ 	.word	0x00000000


	//----- nvinfo : EIATTR_FRAME_SIZE
	.align		4
.L_3:
        /*0018*/ 	.byte	0x04, 0x11
        /*001a*/ 	.short	(.L_5 - .L_4)
	.align		4
.L_4:
        /*001c*/ 	.word	index@(_Z9rmsKernelPfS_)
        /*0020*/ 	.word	0x00000000


	//----- nvinfo : EIATTR_REGCOUNT
	.align		4
.L_5:
        /*0024*/ 	.byte	0x04, 0x2f
        /*0026*/ 	.short	(.L_7 - .L_6)
	.align		4
.L_6:
        /*0028*/ 	.word	index@(_Z16rmsNormalisationPfS_S_fff)
        /*002c*/ 	.word	0x0000000c


	//----- nvinfo : EIATTR_FRAME_SIZE
	.align		4
.L_7:
        /*0030*/ 	.byte	0x04, 0x11
        /*0032*/ 	.short	(.L_9 - .L_8)
	.align		4
.L_8:
        /*0034*/ 	.word	index@(_Z16rmsNormalisationPfS_S_fff)
        /*0038*/ 	.word	0x00000000


	//----- nvinfo : EIATTR_MIN_STACK_SIZE
	.align		4
.L_9:
        /*003c*/ 	.byte	0x04, 0x12
        /*003e*/ 	.short	(.L_11 - .L_10)
	.align		4
.L_10:
        /*0040*/ 	.word	index@(_Z16rmsNormalisationPfS_S_fff)
        /*0044*/ 	.word	0x00000000


	//----- nvinfo : EIATTR_MIN_STACK_SIZE
	.align		4
.L_11:
        /*0048*/ 	.byte	0x04, 0x12
        /*004a*/ 	.short	(.L_13 - .L_12)
	.align		4
.L_12:
        /*004c*/ 	.word	index@(_Z9rmsKernelPfS_)
        /*0050*/ 	.word	0x00000000
.L_13:


//--------------------- .nv.compat                --------------------------
	.section	.nv.compat,"",@"SHT_CUDA_COMPAT_INFO"
	.align	4
        /*0000*/ 	.byte	0x02, 0x09, 0x00, 0x00, 0x02, 0x02, 0x01, 0x00, 0x02, 0x05, 0x05, 0x00, 0x03, 0x07, 0x01, 0x01
        /*0010*/ 	.byte	0x02, 0x03, 0x00, 0x00, 0x02, 0x06, 0x01, 0x00, 0x04, 0x0b, 0x08, 0x00, 0x01, 0x00, 0x00, 0x00
        /*0020*/ 	.byte	0x00, 0x00, 0x00, 0x00


//--------------------- .nv.info._Z16rmsNormalisationPfS_S_fff --------------------------
	.section	.nv.info._Z16rmsNormalisationPfS_S_fff,"",@"SHT_CUDA_INFO"
	.sectionflags	@""
	.align	4


	//----- nvinfo : EIATTR_CUDA_API_VERSION
	.align		4
        /*0000*/ 	.byte	0x04, 0x37
        /*0002*/ 	.short	(.L_15 - .L_14)
.L_14:
        /*0004*/ 	.word	0x00000082


	//----- nvinfo : EIATTR_KPARAM_INFO
	.align		4
.L_15:
        /*0008*/ 	.byte	0x04, 0x17
        /*000a*/ 	.short	(.L_17 - .L_16)
.L_16:
        /*000c*/ 	.word	0x00000000
        /*0010*/ 	.short	0x0005
        /*0012*/ 	.short	0x0020
        /*0014*/ 	.byte	0x00, 0xf0, 0x11, 0x00


	//----- nvinfo : EIATTR_KPARAM_INFO
	.align		4
.L_17:
        /*0018*/ 	.byte	0x04, 0x17
        /*001a*/ 	.short	(.L_19 - .L_18)
.L_18:
        /*001c*/ 	.word	0x00000000
        /*0020*/ 	.short	0x0004
        /*0022*/ 	.short	0x001c
        /*0024*/ 	.byte	0x00, 0xf0, 0x11, 0x00


	//----- nvinfo : EIATTR_KPARAM_INFO
	.align		4
.L_19:
        /*0028*/ 	.byte	0x04, 0x17
        /*002a*/ 	.short	(.L_21 - .L_20)
.L_20:
        /*002c*/ 	.word	0x00000000
        /*0030*/ 	.short	0x0003
        /*0032*/ 	.short	0x0018
        /*0034*/ 	.byte	0x00, 0xf0, 0x11, 0x00


	//----- nvinfo : EIATTR_KPARAM_INFO
	.align		4
.L_21:
        /*0038*/ 	.byte	0x04, 0x17
        /*003a*/ 	.short	(.L_23 - .L_22)
.L_22:
        /*003c*/ 	.word	0x00000000
        /*0040*/ 	.short	0x0002
        /*0042*/ 	.short	0x0010
        /*0044*/ 	.byte	0x00, 0xf5, 0x21, 0x00


	//----- nvinfo : EIATTR_KPARAM_INFO
	.align		4
.L_23:
        /*0048*/ 	.byte	0x04, 0x17
        /*004a*/ 	.short	(.L_25 - .L_24)
.L_24:
        /*004c*/ 	.word	0x00000000
        /*0050*/ 	.short	0x0001
        /*0052*/ 	.short	0x0008
        /*0054*/ 	.byte	0x00, 0xf5, 0x21, 0x00


	//----- nvinfo : EIATTR_KPARAM_INFO
	.align		4
.L_25:
        /*0058*/ 	.byte	0x04, 0x17
        /*005a*/ 	.short	(.L_27 - .L_26)
.L_26:
        /*005c*/ 	.word	0x00000000
        /*0060*/ 	.short	0x0000
        /*0062*/ 	.short	0x0000
        /*0064*/ 	.byte	0x00, 0xf5, 0x21, 0x00


	//----- nvinfo : EIATTR_SPARSE_MMA_MASK
	.align		4
.L_27:
        /*0068*/ 	.byte	0x03, 0x50
        /*006a*/ 	.short	0x0000


	//----- nvinfo : EIATTR_MAXREG_COUNT
	.align		4
        /*006c*/ 	.byte	0x03, 0x1b
        /*006e*/ 	.short	0x00ff


	//----- nvinfo : EIATTR_MERCURY_ISA_VERSION
	.align		4
        /*0070*/ 	.byte	0x03, 0x5f
        /*0072*/ 	.short	0x0101


	//----- nvinfo : EIATTR_VRC_CTA_INIT_COUNT
	.align		4
        /*0074*/ 	.byte	0x02, 0x4a
	.zero		1
	.zero		1


	//----- nvinfo : EIATTR_EXIT_INSTR_OFFSETS
	.align		4
        /*0078*/ 	.byte	0x04, 0x1c
        /*007a*/ 	.short	(.L_29 - .L_28)


	//   ....[0]....
.L_28:
        /*007c*/ 	.word	0x00000060


	//   ....[1]....
        /*0080*/ 	.word	0x00000190


	//----- nvinfo : EIATTR_CBANK_PARAM_SIZE
	.align		4
.L_29:
        /*0084*/ 	.byte	0x03, 0x19
        /*0086*/ 	.short	0x0024


	//----- nvinfo : EIATTR_PARAM_CBANK
	.align		4
        /*0088*/ 	.byte	0x04, 0x0a
        /*008a*/ 	.short	(.L_31 - .L_30)
	.align		4
.L_30:
        /*008c*/ 	.word	index@(.nv.constant0._Z16rmsNormalisationPfS_S_fff)
        /*0090*/ 	.short	0x0380
        /*0092*/ 	.short	0x0024


	//----- nvinfo : EIATTR_SW_WAR
	.align		4
.L_31:
        /*0094*/ 	.byte	0x04, 0x36
        /*0096*/ 	.short	(.L_33 - .L_32)
.L_32:
        /*0098*/ 	.word	0x00000008
.L_33:


//--------------------- .nv.info._Z9rmsKernelPfS_ --------------------------
	.section	.nv.info._Z9rmsKernelPfS_,"",@"SHT_CUDA_INFO"
	.sectionflags	@""
	.align	4


	//----- nvinfo : EIATTR_CUDA_API_VERSION
	.align		4
        /*0000*/ 	.byte	0x04, 0x37
        /*0002*/ 	.short	(.L_35 - .L_34)
.L_34:
        /*0004*/ 	.word	0x00000082


	//----- nvinfo : EIATTR_KPARAM_INFO
	.align		4
.L_35:
        /*0008*/ 	.byte	0x04, 0x17
        /*000a*/ 	.short	(.L_37 - .L_36)
.L_36:
        /*000c*/ 	.word	0x00000000
        /*0010*/ 	.short	0x0001
        /*0012*/ 	.short	0x0008
        /*0014*/ 	.byte	0x00, 0xf5, 0x21, 0x00


	//----- nvinfo : EIATTR_KPARAM_INFO
	.align		4
.L_37:
        /*0018*/ 	.byte	0x04, 0x17
        /*001a*/ 	.short	(.L_39 - .L_38)
.L_38:
        /*001c*/ 	.word	0x00000000
        /*0020*/ 	.short	0x0000
        /*0022*/ 	.short	0x0000
        /*0024*/ 	.byte	0x00, 0xf5, 0x21, 0x00


	//----- nvinfo : EIATTR_SPARSE_MMA_MASK
	.align		4
.L_39:
        /*0028*/ 	.byte	0x03, 0x50
        /*002a*/ 	.short	0x0000


	//----- nvinfo : EIATTR_MAXREG_COUNT
	.align		4
        /*002c*/ 	.byte	0x03, 0x1b
        /*002e*/ 	.short	0x00ff


	//----- nvinfo : EIATTR_NUM_BARRIERS
	.align		4
        /*0030*/ 	.byte	0x02, 0x4c
        /*0032*/ 	.byte	0x01
	.zero		1


	//----- nvinfo : EIATTR_MERCURY_ISA_VERSION
	.align		4
        /*0034*/ 	.byte	0x03, 0x5f
        /*0036*/ 	.short	0x0101


	//----- nvinfo : EIATTR_VRC_CTA_INIT_COUNT
	.align		4
        /*0038*/ 	.byte	0x02, 0x4a
	.zero		1
	.zero		1


	//----- nvinfo : EIATTR_EXIT_INSTR_OFFSETS
	.align		4
        /*003c*/ 	.byte	0x04, 0x1c
        /*003e*/ 	.short	(.L_41 - .L_40)


	//   ....[0]....
.L_40:
        /*0040*/ 	.word	0x00000320


	//   ....[1]....
        /*0044*/ 	.word	0x000003f0


	//----- nvinfo : EIATTR_CRS_STACK_SIZE
	.align		4
.L_41:
        /*0048*/ 	.byte	0x04, 0x1e
        /*004a*/ 	.short	(.L_43 - .L_42)
.L_42:
        /*004c*/ 	.word	0x00000000


	//----- nvinfo : EIATTR_CBANK_PARAM_SIZE
	.align		4
.L_43:
        /*0050*/ 	.byte	0x03, 0x19
        /*0052*/ 	.short	0x0010


	//----- nvinfo : EIATTR_PARAM_CBANK
	.align		4
        /*0054*/ 	.byte	0x04, 0x0a
        /*0056*/ 	.short	(.L_45 - .L_44)
	.align		4
.L_44:
        /*0058*/ 	.word	index@(.nv.constant0._Z9rmsKernelPfS_)
        /*005c*/ 	.short	0x0380
        /*005e*/ 	.short	0x0010


	//----- nvinfo : EIATTR_SW_WAR
	.align		4
.L_45:
        /*0060*/ 	.byte	0x04, 0x36
        /*0062*/ 	.short	(.L_47 - .L_46)
.L_46:
        /*0064*/ 	.word	0x00000008
.L_47:


//--------------------- .nv.callgraph             --------------------------
	.section	.nv.callgraph,"",@"SHT_CUDA_CALLGRAPH"
	.align	4
	.sectionentsize	8
	.align		4
        /*0000*/ 	.word	0x00000000
	.align		4
        /*0004*/ 	.word	0xffffffff
	.align		4
        /*0008*/ 	.word	0x00000000
	.align		4
        /*000c*/ 	.word	0xfffffffe
	.align		4
        /*0010*/ 	.word	0x00000000
	.align		4
        /*0014*/ 	.word	0xfffffffd
	.align		4
        /*0018*/ 	.word	0x00000000
	.align		4
        /*001c*/ 	.word	0xfffffffc


//--------------------- .text._Z16rmsNormalisationPfS_S_fff --------------------------
	.section	.text._Z16rmsNormalisationPfS_S_fff,"ax",@progbits
	.align	128
        .global         _Z16rmsNormalisationPfS_S_fff
        .type           _Z16rmsNormalisationPfS_S_fff,@function
        .size           _Z16rmsNormalisationPfS_S_fff,(.L_x_23 - _Z16rmsNormalisationPfS_S_fff)
        .other          _Z16rmsNormalisationPfS_S_fff,@"STO_CUDA_ENTRY STV_DEFAULT"
_Z16rmsNormalisationPfS_S_fff:
.text._Z16rmsNormalisationPfS_S_fff:
[----:B------:R-:W-:Y:S01]  /*0000*/  LDC R1, c[0x0][0x37c] ;  /* 0x0000df00ff017b82 */ /* 0x000fe20000000800 */
[----:B------:R-:W0:Y:S07]  /*0010*/  S2R R9, SR_TID.X ;  /* 0x0000000000097919 */ /* 0x000e2e0000002100 */
[----:B------:R-:W0:Y:S08]  /*0020*/  S2UR UR4, SR_CTAID.X ;  /* 0x00000000000479c3 */ /* 0x000e300000002500 */
[----:B------:R-:W0:Y:S02]  /*0030*/  LDC R0, c[0x0][0x360] ;  /* 0x0000d800ff007b82 */ /* 0x000e240000000800 */
[----:B0-----:R-:W-:-:S05]  /*0040*/  IMAD R9, R0, UR4, R9 ;  /* 0x0000000400097c24 */ /* 0x001fca000f8e0209 */
[----:B------:R-:W-:-:S13]  /*0050*/  ISETP.GT.AND P0, PT, R9, 0xf423e, PT ;  /* 0x000f423e0900780c */ /* 0x000fda0003f04270 */
[----:B------:R-:W-:Y:S05]  /*0060*/  @P0 EXIT ;  /* 0x000000000000094d */ /* 0x000fea0003800000 */
[----:B------:R-:W0:Y:S01]  /*0070*/  LDC.64 R2, c[0x0][0x388] ;  /* 0x0000e200ff027b82 */ /* 0x000e220000000a00 */
[----:B------:R-:W0:Y:S01]  /*0080*/  LDCU.64 UR4, c[0x0][0x358] ;  /* 0x00006b00ff0477ac */ /* 0x000e220008000a00 */
[----:B------:R-:W1:Y:S06]  /*0090*/  LDCU UR6, c[0x0][0x3a0] ;  /* 0x00007400ff0677ac */ /* 0x000e6c0008000800 */
[----:B------:R-:W2:Y:S08]  /*00a0*/  LDC.64 R4, c[0x0][0x380] ;  /* 0x0000e000ff047b82 */ /* 0x000eb00000000a00 */
[----:B------:R-:W3:Y:S01]  /*00b0*/  LDC.64 R6, c[0x0][0x390] ;  /* 0x0000e400ff067b82 */ /* 0x000ee20000000a00 */
[----:B0-----:R-:W1:Y:S01]  /*00c0*/  LDG.E R2, desc[UR4][R2.64] ;  /* 0x0000000402027981 */ /* 0x001e62000c1e1900 */
[----:B--2---:R-:W-:-:S06]  /*00d0*/  IMAD.WIDE R4, R9, 0x4, R4 ;  /* 0x0000000409047825 */ /* 0x004fcc00078e0204 */
[----:B------:R-:W2:Y:S01]  /*00e0*/  LDG.E R5, desc[UR4][R4.64] ;  /* 0x0000000404057981 */ /* 0x000ea2000c1e1900 */
[----:B-1----:R-:W-:Y:S01]  /*00f0*/  FADD R0, R2, UR6 ;  /* 0x0000000602007e21 */ /* 0x002fe20008000000 */
[----:B------:R-:W0:Y:S01]  /*0100*/  LDCU.64 UR6, c[0x0][0x398] ;  /* 0x00007300ff0677ac */ /* 0x000e220008000a00 */
[----:B---3--:R-:W-:-:S03]  /*0110*/  IMAD.WIDE R2, R9, 0x4, R6 ;  /* 0x0000000409027825 */ /* 0x008fc600078e0206 */
[----:B------:R-:W-:-:S13]  /*0120*/  FSETP.GEU.AND P0, PT, |R0|, 1.175494350822287508e-38, PT ;  /* 0x008000000000780b */ /* 0x000fda0003f0e200 */
[----:B------:R-:W-:-:S04]  /*0130*/  @!P0 FMUL R0, R0, 16777216 ;  /* 0x4b80000000008820 */ /* 0x000fc80000400000 */
[----:B------:R-:W1:Y:S02]  /*0140*/  MUFU.RSQ R8, R0 ;  /* 0x0000000000087308 */ /* 0x000e640000001400 */
[----:B-1----:R-:W-:-:S04]  /*0150*/  @!P0 FMUL R8, R8, 4096 ;  /* 0x4580000008088820 */ /* 0x002fc80000400000 */
[----:B0-----:R-:W-:-:S04]  /*0160*/  FMUL R8, R8, UR6 ;  /* 0x0000000608087c20 */ /* 0x001fc80008400000 */
[----:B--2---:R-:W-:-:S05]  /*0170*/  FFMA R5, R8, R5, UR7 ;  /* 0x0000000708057e23 */ /* 0x004fca0008000005 */
[----:B------:R-:W-:Y:S01]  /*0180*/  STG.E desc[UR4][R2.64], R5 ;  /* 0x0000000502007986 */ /* 0x000fe2000c101904 */
[----:B------:R-:W-:Y:S05]  /*0190*/  EXIT ;  /* 0x000000000000794d */ /* 0x000fea0003800000 */
.L_x_0:
[----:B------:R-:W-:-:S00]  /*01a0*/  BRA `(.L_x_0) ;  /* 0xfffffffc00fc7947 */ /* 0x000fc0000383ffff */
[----:B------:R-:W-:-:S00]  /*01b0*/  NOP ;  /* 0x0000000000007918 */ /* 0x000fc00000000000 */
        /* <DEDUP_REMOVED lines=12> */
.L_x_23:


//--------------------- .text._Z9rmsKernelPfS_    --------------------------
	.section	.text._Z9rmsKernelPfS_,"ax",@progbits
	.align	128
        .global         _Z9rmsKernelPfS_
        .type           _Z9rmsKernelPfS_,@function
        .size           _Z9rmsKernelPfS_,(.L_x_22 - _Z9rmsKernelPfS_)
        .other          _Z9rmsKernelPfS_,@"STO_CUDA_ENTRY STV_DEFAULT"
_Z9rmsKernelPfS_:
.text._Z9rmsKernelPfS_:
[----:B------:R-:W-:Y:S01]  /*0000*/  LDC R1, c[0x0][0x37c] ;  /* 0x0000df00ff017b82 */ /* 0x000fe20000000800 */
[----:B------:R-:W0:Y:S07]  /*0010*/  S2R R4, SR_TID.X ;  /* 0x0000000000047919 */ /* 0x000e2e0000002100 */
[----:B------:R-:W0:Y:S01]  /*0020*/  S2UR UR4, SR_CTAID.X ;  /* 0x00000000000479c3 */ /* 0x000e220000002500 */
[----:B------:R-:W1:Y:S01]  /*0030*/  LDCU.64 UR6, c[0x0][0x358] ;  /* 0x00006b00ff0677ac */ /* 0x000e620008000a00 */
[----:B------:R-:W-:Y:S06]  /*0040*/  BSSY.RECONVERGENT B2, `(.L_x_1) ;  /* 0x000001e000027945 */ /* 0x000fec0003800200 */
[----:B------:R-:W0:Y:S08]  /*0050*/  LDC R3, c[0x0][0x360] ;  /* 0x0000d800ff037b82 */ /* 0x000e300000000800 */
[----:B------:R-:W2:Y:S01]  /*0060*/  S2UR UR5, SR_CgaCtaId ;  /* 0x00000000000579c3 */ /* 0x000ea20000008800 */
[----:B0-----:R-:W-:Y:S01]  /*0070*/  IMAD R5, R3, UR4, R4 ;  /* 0x0000000403057c24 */ /* 0x001fe2000f8e0204 */
[----:B------:R-:W-:-:S04]  /*0080*/  UMOV UR4, 0x400 ;  /* 0x0000040000047882 */ /* 0x000fc80000000000 */
[----:B------:R-:W-:Y:S01]  /*0090*/  ISETP.GT.AND P0, PT, R5, 0xf423e, PT ;  /* 0x000f423e0500780c */ /* 0x000fe20003f04270 */
[----:B--2---:R-:W-:-:S06]  /*00a0*/  ULEA UR4, UR5, UR4, 0x18 ;  /* 0x0000000405047291 */ /* 0x004fcc000f8ec0ff */
[----:B------:R-:W-:-:S06]  /*00b0*/  LEA R2, R4, UR4, 0x2 ;  /* 0x0000000404027c11 */ /* 0x000fcc000f8e10ff */
[----:B-1----:R-:W-:Y:S05]  /*00c0*/  @P0 BRA `(.L_x_2) ;  /* 0x0000000000500947 */ /* 0x002fea0003800000 */
[----:B------:R-:W0:Y:S02]  /*00d0*/  LDC.64 R6, c[0x0][0x380] ;  /* 0x0000e000ff067b82 */ /* 0x000e240000000a00 */
[----:B0-----:R-:W-:-:S06]  /*00e0*/  IMAD.WIDE R6, R5, 0x4, R6 ;  /* 0x0000000405067825 */ /* 0x001fcc00078e0206 */
[----:B------:R-:W2:Y:S01]  /*00f0*/  LDG.E R6, desc[UR6][R6.64] ;  /* 0x0000000606067981 */ /* 0x000ea2000c1e1900 */
[----:B------:R-:W-:Y:S01]  /*0100*/  IMAD.MOV.U32 R8, RZ, RZ, 0x358637c6 ;  /* 0x358637c6ff087424 */ /* 0x000fe200078e00ff */
[----:B------:R-:W-:Y:S01]  /*0110*/  BSSY.RECONVERGENT B1, `(.L_x_3) ;  /* 0x000000d000017945 */ /* 0x000fe20003800200 */
[----:B------:R-:W-:-:S04]  /*0120*/  IMAD.MOV.U32 R5, RZ, RZ, 0x497423f0 ;  /* 0x497423f0ff057424 */ /* 0x000fc800078e00ff */
[----:B------:R-:W-:-:S04]  /*0130*/  FFMA R5, R8, -R5, 1 ;  /* 0x3f80000008057423 */ /* 0x000fc80000000805 */
[----:B------:R-:W-:Y:S01]  /*0140*/  FFMA R5, R5, R8, 1.0000010206567822024e-06 ;  /* 0x358637c605057423 */ /* 0x000fe20000000008 */
[----:B--2---:R-:W-:-:S04]  /*0150*/  FMUL R0, R6, R6 ;  /* 0x0000000606007220 */ /* 0x004fc80000400000 */
[----:B------:R-:W0:Y:S01]  /*0160*/  FCHK P0, R0, 999999 ;  /* 0x497423f000007902 */ /* 0x000e220000000000 */
[----:B------:R-:W-:-:S04]  /*0170*/  FFMA R8, R0, R5, RZ ;  /* 0x0000000500087223 */ /* 0x000fc800000000ff */
[----:B------:R-:W-:-:S04]  /*0180*/  FFMA R9, R8, -999999, R0 ;  /* 0xc97423f008097823 */ /* 0x000fc80000000000 */
[----:B------:R-:W-:Y:S01]  /*0190*/  FFMA R5, R5, R9, R8 ;  /* 0x0000000905057223 */ /* 0x000fe20000000008 */
[----:B0-----:R-:W-:Y:S06]  /*01a0*/  @!P0 BRA `(.L_x_4) ;  /* 0x00000000000c8947 */ /* 0x001fec0003800000 */
[----:B------:R-:W-:-:S07]  /*01b0*/  MOV R6, 0x1d0 ;  /* 0x000001d000067802 */ /* 0x000fce0000000f00 */
[----:B------:R-:W-:Y:S05]  /*01c0*/  CALL.REL.NOINC `($__internal_0_$__cuda_sm3x_div_rn_noftz_f32_slowpath) ;  /* 0x00000000008c7944 */ /* 0x000fea0003c00000 */
[----:B------:R-:W-:-:S07]  /*01d0*/  IMAD.MOV.U32 R5, RZ, RZ, R0 ;  /* 0x000000ffff057224 */ /* 0x000fce00078e0000 */
.L_x_4:
[----:B------:R-:W-:Y:S05]  /*01e0*/  BSYNC.RECONVERGENT B1 ;  /* 0x0000000000017941 */ /* 0x000fea0003800200 */
.L_x_3:
[----:B------:R0:W-:Y:S01]  /*01f0*/  STS [R2], R5 ;  /* 0x0000000502007388 */ /* 0x0001e20000000800 */
[----:B------:R-:W-:Y:S05]  /*0200*/  BRA `(.L_x_5) ;  /* 0x0000000000047947 */ /* 0x000fea0003800000 */
.L_x_2:
[----:B------:R1:W-:Y:S02]  /*0210*/  STS [R2], RZ ;  /* 0x000000ff02007388 */ /* 0x0003e40000000800 */
.L_x_5:
[----:B------:R-:W-:Y:S05]  /*0220*/  BSYNC.RECONVERGENT B2 ;  /* 0x0000000000027941 */ /* 0x000fea0003800200 */
.L_x_1:
[----:B------:R-:W-:Y:S01]  /*0230*/  BAR.SYNC.DEFER_BLOCKING 0x0 ;  /* 0x0000000000007b1d */ /* 0x000fe20000010000 */
[----:B------:R-:W-:Y:S02]  /*0240*/  ISETP.GE.U32.AND P1, PT, R3, 0x2, PT ;  /* 0x000000020300780c */ /* 0x000fe40003f26070 */
[----:B------:R-:W-:-:S11]  /*0250*/  ISETP.NE.AND P0, PT, R4, RZ, PT ;  /* 0x000000ff0400720c */ /* 0x000fd60003f05270 */
[----:B------:R-:W-:Y:S05]  /*0260*/  @!P1 BRA `(.L_x_6) ;  /* 0x00000000002c9947 */ /* 0x000fea0003800000 */
.L_x_7:
[----:B------:R-:W-:-:S04]  /*0270*/  SHF.R.U32.HI R7, RZ, 0x1, R3 ;  /* 0x00000001ff077819 */ /* 0x000fc80000011603 */
[----:B------:R-:W-:-:S13]  /*0280*/  ISETP.GE.U32.AND P1, PT, R4, R7, PT ;  /* 0x000000070400720c */ /* 0x000fda0003f26070 */
[----:B------:R-:W-:Y:S01]  /*0290*/  @!P1 IMAD R0, R7, 0x4, R2 ;  /* 0x0000000407009824 */ /* 0x000fe200078e0202 */
[----:B0-----:R-:W-:Y:S05]  /*02a0*/  @!P1 LDS R5, [R2] ;  /* 0x0000000002059984 */ /* 0x001fea0000000800 */
[----:B------:R-:W0:Y:S02]  /*02b0*/  @!P1 LDS R0, [R0] ;  /* 0x0000000000009984 */ /* 0x000e240000000800 */
[----:B0-----:R-:W-:-:S05]  /*02c0*/  @!P1 FADD R5, R0, R5 ;  /* 0x0000000500059221 */ /* 0x001fca0000000000 */
[----:B------:R2:W-:Y:S01]  /*02d0*/  @!P1 STS [R2], R5 ;  /* 0x0000000502009388 */ /* 0x0005e20000000800 */
[----:B------:R-:W-:Y:S01]  /*02e0*/  BAR.SYNC.DEFER_BLOCKING 0x0 ;  /* 0x0000000000007b1d */ /* 0x000fe20000010000 */
[----:B------:R-:W-:Y:S01]  /*02f0*/  ISETP.GT.U32.AND P1, PT, R3, 0x3, PT ;  /* 0x000000030300780c */ /* 0x000fe20003f24070 */
[----:B------:R-:W-:-:S12]  /*0300*/  IMAD.MOV.U32 R3, RZ, RZ, R7 ;  /* 0x000000ffff037224 */ /* 0x000fd800078e0007 */
[----:B--2---:R-:W-:Y:S05]  /*0310*/  @P1 BRA `(.L_x_7) ;  /* 0xfffffffc00d41947 */ /* 0x004fea000383ffff */
.L_x_6:
[----:B------:R-:W-:Y:S05]  /*0320*/  @P0 EXIT ;  /* 0x000000000000094d */ /* 0x000fea0003800000 */
[----:B01----:R-:W0:Y:S02]  /*0330*/  LDC.64 R2, c[0x0][0x388] ;  /* 0x0000e200ff027b82 */ /* 0x003e240000000a00 */
[----:B0-----:R0:W5:Y:S06]  /*0340*/  LDG.E R6, desc[UR6][R2.64] ;  /* 0x0000000602067981 */ /* 0x00116c000c1e1900 */
[----:B------:R-:W1:Y:S01]  /*0350*/  S2UR UR5, SR_CgaCtaId ;  /* 0x00000000000579c3 */ /* 0x000e620000008800 */
[----:B------:R-:W-:Y:S02]  /*0360*/  UMOV UR4, 0x400 ;  /* 0x0000040000047882 */ /* 0x000fe40000000000 */
[----:B-1----:R-:W-:-:S09]  /*0370*/  ULEA UR4, UR5, UR4, 0x18 ;  /* 0x0000000405047291 */ /* 0x002fd2000f8ec0ff */
[----:B0-----:R-:W1:Y:S03]  /*0380*/  LDS R5, [UR4] ;  /* 0x00000004ff057984 */ /* 0x001e660008000800 */
.L_x_8:
[----:B-1---5:R-:W-:Y:S01]  /*0390*/  FADD R7, R5, R6 ;  /* 0x0000000605077221 */ /* 0x022fe20000000000 */
[----:B------:R-:W-:Y:S05]  /*03a0*/  YIELD ;  /* 0x0000000000007946 */ /* 0x000fea0003800000 */
[----:B------:R-:W2:Y:S02]  /*03b0*/  ATOMG.E.CAS.STRONG.GPU PT, R7, [R2], R6, R7 ;  /* 0x00000006020773a9 */ /* 0x000ea400001ee107 */
[----:B--2---:R-:W-:Y:S01]  /*03c0*/  ISETP.NE.AND P0, PT, R6, R7, PT ;  /* 0x000000070600720c */ /* 0x004fe20003f05270 */
[----:B------:R-:W-:-:S12]  /*03d0*/  IMAD.MOV.U32 R6, RZ, RZ, R7 ;  /* 0x000000ffff067224 */ /* 0x000fd800078e0007 */
[----:B------:R-:W-:Y:S05]  /*03e0*/  @P0 BRA `(.L_x_8) ;  /* 0xfffffffc00e80947 */ /* 0x000fea000383ffff */
[----:B------:R-:W-:Y:S05]  /*03f0*/  EXIT ;  /* 0x000000000000794d */ /* 0x000fea0003800000 */
        .weak           $__internal_0_$__cuda_sm3x_div_rn_noftz_f32_slowpath
        .type           $__internal_0_$__cuda_sm3x_div_rn_noftz_f32_slowpath,@function
        .size           $__internal_0_$__cuda_sm3x_div_rn_noftz_f32_slowpath,(.L_x_22 - $__internal_0_$__cuda_sm3x_div_rn_noftz_f32_slowpath)
$__internal_0_$__cuda_sm3x_div_rn_noftz_f32_slowpath:
[--C-:B------:R-:W-:Y:S01]  /*0400*/  SHF.R.U32.HI R5, RZ, 0x17, R0.reuse ;  /* 0x00000017ff057819 */ /* 0x100fe20000011600 */
[----:B------:R-:W-:Y:S04]  /*0410*/  BSSY.RECONVERGENT B0, `(.L_x_9) ;  /* 0x000005c000007945 */ /* 0x000fe80003800200 */
[----:B------:R-:W-:Y:S01]  /*0420*/  BSSY.RELIABLE B3, `(.L_x_10) ;  /* 0x000001a000037945 */ /* 0x000fe20003800100 */
[----:B------:R-:W-:Y:S01]  /*0430*/  IMAD.MOV.U32 R7, RZ, RZ, R0 ;  /* 0x000000ffff077224 */ /* 0x000fe200078e0000 */
[----:B------:R-:W-:-:S05]  /*0440*/  LOP3.LUT R5, R5, 0xff, RZ, 0xc0, !PT ;  /* 0x000000ff05057812 */ /* 0x000fca00078ec0ff */
[----:B------:R-:W-:-:S05]  /*0450*/  VIADD R9, R5, 0xffffffff ;  /* 0xffffffff05097836 */ /* 0x000fca0000000000 */
[----:B------:R-:W-:-:S13]  /*0460*/  ISETP.GT.U32.OR P0, PT, R9, 0xfd, !PT ;  /* 0x000000fd0900780c */ /* 0x000fda0007f04470 */
[----:B------:R-:W-:Y:S01]  /*0470*/  @!P0 IMAD.MOV.U32 R8, RZ, RZ, RZ ;  /* 0x000000ffff088224 */ /* 0x000fe200078e00ff */
[----:B------:R-:W-:Y:S06]  /*0480*/  @!P0 BRA `(.L_x_11) ;  /* 0x00000000004c8947 */ /* 0x000fec0003800000 */
[----:B------:R-:W-:-:S13]  /*0490*/  FSETP.GTU.FTZ.AND P0, PT, |R0|, +INF , PT ;  /* 0x7f8000000000780b */ /* 0x000fda0003f1c200 */
[----:B------:R-:W-:Y:S05]  /*04a0*/  @P0 BREAK.RELIABLE B3 ;  /* 0x0000000000030942 */ /* 0x000fea0003800100 */
[----:B------:R-:W-:Y:S05]  /*04b0*/  @P0 BRA `(.L_x_12) ;  /* 0x0000000400400947 */ /* 0x000fea0003800000 */
[----:B------:R-:W-:-:S05]  /*04c0*/  IMAD.MOV.U32 R8, RZ, RZ, 0x497423f0 ;  /* 0x497423f0ff087424 */ /* 0x000fca00078e00ff */
[----:B------:R-:W-:-:S13]  /*04d0*/  LOP3.LUT P0, RZ, R8, 0x7fffffff, R7, 0xc8, !PT ;  /* 0x7fffffff08ff7812 */ /* 0x000fda000780c807 */
[----:B------:R-:W-:Y:S05]  /*04e0*/  @!P0 BREAK.RELIABLE B3 ;  /* 0x0000000000038942 */ /* 0x000fea0003800100 */
[----:B------:R-:W-:Y:S05]  /*04f0*/  @!P0 BRA `(.L_x_13) ;  /* 0x0000000400288947 */ /* 0x000fea0003800000 */
[----:B------:R-:W-:-:S13]  /*0500*/  LOP3.LUT P0, RZ, R7, 0x7fffffff, RZ, 0xc0, !PT ;  /* 0x7fffffff07ff7812 */ /* 0x000fda000780c0ff */
[----:B------:R-:W-:Y:S05]  /*0510*/  @!P0 BREAK.RELIABLE B3 ;  /* 0x0000000000038942 */ /* 0x000fea0003800100 */
[----:B------:R-:W-:Y:S05]  /*0520*/  @!P0 BRA `(.L_x_14) ;  /* 0x0000000400148947 */ /* 0x000fea0003800000 */
[----:B------:R-:W-:Y:S02]  /*0530*/  FSETP.NEU.FTZ.AND P0, PT, |R0|, +INF , PT ;  /* 0x7f8000000000780b */ /* 0x000fe40003f1d200 */
[----:B------:R-:W-:-:S04]  /*0540*/  LOP3.LUT P1, RZ, R8, 0x7fffffff, RZ, 0xc0, !PT ;  /* 0x7fffffff08ff7812 */ /* 0x000fc8000782c0ff */
[----:B------:R-:W-:-:S13]  /*0550*/  PLOP3.LUT P0, PT, P0, P1, PT, 0x2f, 0xf2 ;  /* 0x0000000000f2781c */ /* 0x000fda0000702577 */
[----:B------:R-:W-:Y:S05]  /*0560*/  @P0 BREAK.RELIABLE B3 ;  /* 0x0000000000030942 */ /* 0x000fea0003800100 */
[----:B------:R-:W-:Y:S05]  /*0570*/  @P0 BRA `(.L_x_15) ;  /* 0x0000000000f40947 */ /* 0x000fea0003800000 */
[----:B------:R-:W-:-:S13]  /*0580*/  ISETP.GE.AND P0, PT, R9, RZ, PT ;  /* 0x000000ff0900720c */ /* 0x000fda0003f06270 */
[----:B------:R-:W-:Y:S02]  /*0590*/  @P0 IMAD.MOV.U32 R8, RZ, RZ, RZ ;  /* 0x000000ffff080224 */ /* 0x000fe400078e00ff */
[----:B------:R-:W-:Y:S01]  /*05a0*/  @!P0 FFMA R7, R0, 1.84467440737095516160e+19, RZ ;  /* 0x5f80000000078823 */ /* 0x000fe200000000ff */
[----:B------:R-:W-:-:S07]  /*05b0*/  @!P0 IMAD.MOV.U32 R8, RZ, RZ, -0x40 ;  /* 0xffffffc0ff088424 */ /* 0x000fce00078e00ff */
.L_x_11:
[----:B------:R-:W-:Y:S05]  /*05c0*/  BSYNC.RELIABLE B3 ;  /* 0x0000000000037941 */ /* 0x000fea0003800100 */
.L_x_10:
[----:B------:R-:W-:Y:S01]  /*05d0*/  UMOV UR4, 0x497423f0 ;  /* 0x497423f000047882 */ /* 0x000fe20000000000 */
[----:B------:R-:W-:Y:S01]  /*05e0*/  VIADD R5, R5, 0xffffff81 ;  /* 0xffffff8105057836 */ /* 0x000fe20000000000 */
[----:B------:R-:W-:Y:S01]  /*05f0*/  UIADD3 UR4, UPT, UPT, UR4, -0x9800000, URZ ;  /* 0xf680000004047890 */ /* 0x000fe2000fffe0ff */
[----:B------:R-:W-:Y:S02]  /*0600*/  BSSY.RECONVERGENT B3, `(.L_x_16) ;  /* 0x0000033000037945 */ /* 0x000fe40003800200 */
[----:B------:R-:W-:Y:S01]  /*0610*/  IMAD R0, R5, -0x800000, R7 ;  /* 0xff80000005007824 */ /* 0x000fe200078e0207 */
[----:B------:R-:W-:Y:S02]  /*0620*/  IADD3 R8, PT, PT, R8, -0x13, R5 ;  /* 0xffffffed08087810 */ /* 0x000fe40007ffe005 */
[----:B------:R-:W-:-:S03]  /*0630*/  FADD.FTZ R11, -RZ, -UR4 ;  /* 0x80000004ff0b7e21 */ /* 0x000fc60008010100 */
[----:B------:R-:W0:Y:S02]  /*0640*/  MUFU.RCP R9, UR4 ;  /* 0x0000000400097d08 */ /* 0x000e240008001000 */
[----:B0-----:R-:W-:-:S04]  /*0650*/  FFMA R10, R9, R11, 1 ;  /* 0x3f800000090a7423 */ /* 0x001fc8000000000b */
[----:B------:R-:W-:-:S04]  /*0660*/  FFMA R9, R9, R10, R9 ;  /* 0x0000000a09097223 */ /* 0x000fc80000000009 */
[----:B------:R-:W-:-:S04]  /*0670*/  FFMA R10, R0, R9, RZ ;  /* 0x00000009000a7223 */ /* 0x000fc800000000ff */
[----:B------:R-:W-:-:S04]  /*0680*/  FFMA R7, R11, R10, R0 ;  /* 0x0000000a0b077223 */ /* 0x000fc80000000000 */
[----:B------:R-:W-:-:S04]  /*0690*/  FFMA R10, R9, R7, R10 ;  /* 0x00000007090a7223 */ /* 0x000fc8000000000a */
[----:B------:R-:W-:-:S04]  /*06a0*/  FFMA R11, R11, R10, R0 ;  /* 0x0000000a0b0b7223 */ /* 0x000fc80000000000 */
[----:B------:R-:W-:-:S05]  /*06b0*/  FFMA R0, R9, R11, R10 ;  /* 0x0000000b09007223 */ /* 0x000fca000000000a */
[----:B------:R-:W-:-:S04]  /*06c0*/  SHF.R.U32.HI R7, RZ, 0x17, R0 ;  /* 0x00000017ff077819 */ /* 0x000fc80000011600 */
[----:B------:R-:W-:-:S05]  /*06d0*/  LOP3.LUT R7, R7, 0xff, RZ, 0xc0, !PT ;  /* 0x000000ff07077812 */ /* 0x000fca00078ec0ff */
[----:B------:R-:W-:-:S04]  /*06e0*/  IMAD.IADD R12, R7, 0x1, R8 ;  /* 0x00000001070c7824 */ /* 0x000fc800078e0208 */
[----:B------:R-:W-:-:S05]  /*06f0*/  VIADD R5, R12, 0xffffffff ;  /* 0xffffffff0c057836 */ /* 0x000fca0000000000 */
[----:B------:R-:W-:-:S13]  /*0700*/  ISETP.GE.U32.AND P0, PT, R5, 0xfe, PT ;  /* 0x000000fe0500780c */ /* 0x000fda0003f06070 */
[----:B------:R-:W-:Y:S05]  /*0710*/  @!P0 BRA `(.L_x_17) ;  /* 0x0000000000808947 */ /* 0x000fea0003800000 */
[----:B------:R-:W-:-:S13]  /*0720*/  ISETP.GT.AND P0, PT, R12, 0xfe, PT ;  /* 0x000000fe0c00780c */ /* 0x000fda0003f04270 */
[----:B------:R-:W-:Y:S05]  /*0730*/  @P0 BRA `(.L_x_18) ;  /* 0x00000000006c0947 */ /* 0x000fea0003800000 */
[----:B------:R-:W-:-:S13]  /*0740*/  ISETP.GE.AND P0, PT, R12, 0x1, PT ;  /* 0x000000010c00780c */ /* 0x000fda0003f06270 */
[----:B------:R-:W-:Y:S05]  /*0750*/  @P0 BRA `(.L_x_19) ;  /* 0x0000000000740947 */ /* 0x000fea0003800000 */
[----:B------:R-:W-:Y:S02]  /*0760*/  ISETP.GE.AND P0, PT, R12, -0x18, PT ;  /* 0xffffffe80c00780c */ /* 0x000fe40003f06270 */
[----:B------:R-:W-:-:S11]  /*0770*/  LOP3.LUT R0, R0, 0x80000000, RZ, 0xc0, !PT ;  /* 0x8000000000007812 */ /* 0x000fd600078ec0ff */
[----:B------:R-:W-:Y:S05]  /*0780*/  @!P0 BRA `(.L_x_19) ;  /* 0x0000000000688947 */ /* 0x000fea0003800000 */
[CCC-:B------:R-:W-:Y:S01]  /*0790*/  FFMA.RZ R5, R9.reuse, R11.reuse, R10.reuse ;  /* 0x0000000b09057223 */ /* 0x1c0fe2000000c00a */
[-CC-:B------:R-:W-:Y:S01]  /*07a0*/  FFMA.RM R8, R9, R11.reuse, R10.reuse ;  /* 0x0000000b09087223 */ /* 0x180fe2000000400a */
[C---:B------:R-:W-:Y:S02]  /*07b0*/  ISETP.NE.AND P2, PT, R12.reuse, RZ, PT ;  /* 0x000000ff0c00720c */ /* 0x040fe40003f45270 */
[C---:B------:R-:W-:Y:S02]  /*07c0*/  ISETP.NE.AND P1, PT, R12.reuse, RZ, PT ;  /* 0x000000ff0c00720c */ /* 0x040fe40003f25270 */
[----:B------:R-:W-:Y:S01]  /*07d0*/  LOP3.LUT R7, R5, 0x7fffff, RZ, 0xc0, !PT ;  /* 0x007fffff05077812 */ /* 0x000fe200078ec0ff */
[----:B------:R-:W-:Y:S01]  /*07e0*/  FFMA.RP R5, R9, R11, R10 ;  /* 0x0000000b09057223 */ /* 0x000fe2000000800a */
[----:B------:R-:W-:Y:S02]  /*07f0*/  VIADD R10, R12, 0x20 ;  /* 0x000000200c0a7836 */ /* 0x000fe40000000000 */
[----:B------:R-:W-:Y:S01]  /*0800*/  LOP3.LUT R7, R7, 0x800000, RZ, 0xfc, !PT ;  /* 0x0080000007077812 */ /* 0x000fe200078efcff */
[----:B------:R-:W-:Y:S01]  /*0810*/  IMAD.MOV R9, RZ, RZ, -R12 ;  /* 0x000000ffff097224 */ /* 0x000fe200078e0a0c */
[----:B------:R-:W-:-:S02]  /*0820*/  FSETP.NEU.FTZ.AND P0, PT, R5, R8, PT ;  /* 0x000000080500720b */ /* 0x000fc40003f1d000 */
[----:B------:R-:W-:Y:S02]  /*0830*/  SHF.L.U32 R10, R7, R10, RZ ;  /* 0x0000000a070a7219 */ /* 0x000fe400000006ff */
[----:B------:R-:W-:Y:S02]  /*0840*/  SEL R8, R9, RZ, P2 ;  /* 0x000000ff09087207 */ /* 0x000fe40001000000 */
[----:B------:R-:W-:Y:S02]  /*0850*/  ISETP.NE.AND P1, PT, R10, RZ, P1 ;  /* 0x000000ff0a00720c */ /* 0x000fe40000f25270 */
[----:B------:R-:W-:Y:S02]  /*0860*/  SHF.R.U32.HI R8, RZ, R8, R7 ;  /* 0x00000008ff087219 */ /* 0x000fe40000011607 */
[----:B------:R-:W-:Y:S02]  /*0870*/  PLOP3.LUT P0, PT, P0, P1, PT, 0xf8, 0x8f ;  /* 0x00000000008f781c */ /* 0x000fe40000703f70 */
[----:B------:R-:W-:-:S02]  /*0880*/  SHF.R.U32.HI R10, RZ, 0x1, R8 ;  /* 0x00000001ff0a7819 */ /* 0x000fc40000011608 */
[----:B------:R-:W-:-:S04]  /*0890*/  SEL R5, RZ, 0x1, !P0 ;  /* 0x00000001ff057807 */ /* 0x000fc80004000000 */
[----:B------:R-:W-:-:S04]  /*08a0*/  LOP3.LUT R5, R5, 0x1, R10, 0xf8, !PT ;  /* 0x0000000105057812 */ /* 0x000fc800078ef80a */
[----:B------:R-:W-:-:S05]  /*08b0*/  LOP3.LUT R5, R5, R8, RZ, 0xc0, !PT ;  /* 0x0000000805057212 */ /* 0x000fca00078ec0ff */
[----:B------:R-:W-:-:S05]  /*08c0*/  IMAD.IADD R5, R10, 0x1, R5 ;  /* 0x000000010a057824 */ /* 0x000fca00078e0205 */
[----:B------:R-:W-:Y:S01]  /*08d0*/  LOP3.LUT R0, R5, R0, RZ, 0xfc, !PT ;  /* 0x0000000005007212 */ /* 0x000fe200078efcff */
[----:B------:R-:W-:Y:S06]  /*08e0*/  BRA `(.L_x_19) ;  /* 0x0000000000107947 */ /* 0x000fec0003800000 */
.L_x_18:
[----:B------:R-:W-:-:S04]  /*08f0*/  LOP3.LUT R0, R0, 0x80000000, RZ, 0xc0, !PT ;  /* 0x8000000000007812 */ /* 0x000fc800078ec0ff */
[----:B------:R-:W-:Y:S01]  /*0900*/  LOP3.LUT R0, R0, 0x7f800000, RZ, 0xfc, !PT ;  /* 0x7f80000000007812 */ /* 0x000fe200078efcff */
[----:B------:R-:W-:Y:S06]  /*0910*/  BRA `(.L_x_19) ;  /* 0x0000000000047947 */ /* 0x000fec0003800000 */
.L_x_17:
[----:B------:R-:W-:-:S07]  /*0920*/  IMAD R0, R8, 0x800000, R0 ;  /* 0x0080000008007824 */ /* 0x000fce00078e0200 */
.L_x_19:
[----:B------:R-:W-:Y:S05]  /*0930*/  BSYNC.RECONVERGENT B3 ;  /* 0x0000000000037941 */ /* 0x000fea0003800200 */
.L_x_16:
[----:B------:R-:W-:Y:S05]  /*0940*/  BRA `(.L_x_20) ;  /* 0x0000000000207947 */ /* 0x000fea0003800000 */
.L_x_15:
[----:B------:R-:W-:-:S04]  /*0950*/  LOP3.LUT R0, R8, 0x80000000, R7, 0x48, !PT ;  /* 0x8000000008007812 */ /* 0x000fc800078e4807 */
[----:B------:R-:W-:Y:S01]  /*0960*/  LOP3.LUT R0, R0, 0x7f800000, RZ, 0xfc, !PT ;  /* 0x7f80000000007812 */ /* 0x000fe200078efcff */
[----:B------:R-:W-:Y:S06]  /*0970*/  BRA `(.L_x_20) ;  /* 0x0000000000147947 */ /* 0x000fec0003800000 */
.L_x_14:
[----:B------:R-:W-:Y:S01]  /*0980*/  LOP3.LUT R0, R8, 0x80000000, R7, 0x48, !PT ;  /* 0x8000000008007812 */ /* 0x000fe200078e4807 */
[----:B------:R-:W-:Y:S06]  /*0990*/  BRA `(.L_x_20) ;  /* 0x00000000000c7947 */ /* 0x000fec0003800000 */
.L_x_13:
[----:B------:R-:W0:Y:S01]  /*09a0*/  MUFU.RSQ R0, -QNAN ;  /* 0xffc0000000007908 */ /* 0x000e220000001400 */
[----:B------:R-:W-:Y:S05]  /*09b0*/  BRA `(.L_x_20) ;  /* 0x0000000000047947 */ /* 0x000fea0003800000 */
.L_x_12:
[----:B------:R-:W-:-:S07]  /*09c0*/  FADD.FTZ R0, R0, 999999 ;  /* 0x497423f000007421 */ /* 0x000fce0000010000 */
.L_x_20:
[----:B------:R-:W-:Y:S05]  /*09d0*/  BSYNC.RECONVERGENT B0 ;  /* 0x0000000000007941 */ /* 0x000fea0003800200 */
.L_x_9:
[----:B------:R-:W-:-:S04]  /*09e0*/  IMAD.MOV.U32 R7, RZ, RZ, 0x0 ;  /* 0x00000000ff077424 */ /* 0x000fc800078e00ff */
[----:B0-----:R-:W-:Y:S05]  /*09f0*/  RET.REL.NODEC R6 `(_Z9rmsKernelPfS_) ;  /* 0xfffffff406807950 */ /* 0x001fea0003c3ffff */
.L_x_21:
        /* <DEDUP_REMOVED lines=16> */
.L_x_22:


//--------------------- .nv.shared._Z16rmsNormalisationPfS_S_fff --------------------------
	.section	.nv.shared._Z16rmsNormalisationPfS_S_fff,"aw",@nobits
	.sectionflags	@""
	.align	16
	.zero		1024


//--------------------- .nv.shared.reserved.0     --------------------------
	.section	.nv.shared.reserved.0,"aw",@nobits
	.weak		__nv_reservedSMEM_offset_0_alias
	.size		__nv_reservedSMEM_offset_0_alias, 0, 64
	.other		__nv_reservedSMEM_offset_0_alias,@"STO_CUDA_RESERVED_SHARED STV_DEFAULT"
__nv_reservedSMEM_offset_0_alias:
	.zero		0
	.zero		64


//--------------------- .nv.shared._Z9rmsKernelPfS_ --------------------------
	.section	.nv.shared._Z9rmsKernelPfS_,"aw",@nobits
	.sectionflags	@""
	.align	16
	.zero		1024


//--------------------- .nv.constant0._Z16rmsNormalisationPfS_S_fff --------------------------
	.section	.nv.constant0._Z16rmsNormalisationPfS_S_fff,"a",@progbits
	.sectionflags	@""
	.align	4
.nv.constant0._Z16rmsNormalisationPfS_S_fff:
	.zero		932


//--------------------- .nv.constant0._Z9rmsKernelPfS_ --------------------------
	.section	.nv.constant0._Z9rmsKernelPfS_,"a",@progbits
	.sectionflags	@""
	.align	4
.nv.constant0._Z9rmsKernelPfS_:
	.zero		912


//--------------------- SYMBOLS --------------------------

	.type		.nv.reservedSmem.offset0,@object
	.size		.nv.reservedSmem.offset0,0x4
	.type		.nv.reservedSmem.cap,@object
	.size		.nv.reservedSmem.cap,0x4
